	.headerflags	@"EF_CUDA_TEXMODE_UNIFIED EF_CUDA_64BIT_ADDRESS EF_CUDA_ACCELERATORS EF_CUDA_SM90 EF_CUDA_VIRTUAL_SM(EF_CUDA_SM90)"
	.elftype	@"ET_EXEC"


//--------------------- .nv.info                  --------------------------
	.section	.nv.info,"",@"SHT_CUDA_INFO"
	.align	4


	//----- nvinfo : EIATTR_REGCOUNT
	.align		4
        /*0000*/ 	.byte	0x04, 0x2f
        /*0002*/ 	.short	(.L_1 - .L_0)
	.align		4
.L_0:
        /*0004*/ 	.word	index@(triton_per_fused_native_group_norm_6)
        /*0008*/ 	.word	0x00000014


	//----- nvinfo : EIATTR_MIN_STACK_SIZE
	.align		4
.L_1:
        /*000c*/ 	.byte	0x04, 0x12
        /*000e*/ 	.short	(.L_3 - .L_2)
	.align		4
.L_2:
        /*0010*/ 	.word	index@(triton_per_fused_native_group_norm_6)
        /*0014*/ 	.word	0x00000000


	//----- nvinfo : EIATTR_FRAME_SIZE
	.align		4
.L_3:
        /*0018*/ 	.byte	0x04, 0x11
        /*001a*/ 	.short	(.L_5 - .L_4)
	.align		4
.L_4:
        /*001c*/ 	.word	index@(triton_per_fused_native_group_norm_6)
        /*0020*/ 	.word	0x00000000


	//----- nvinfo : EIATTR_MIN_STACK_SIZE
	.align		4
.L_5:
        /*0024*/ 	.byte	0x04, 0x12
        /*0026*/ 	.short	(.L_7 - .L_6)
	.align		4
.L_6:
        /*0028*/ 	.word	index@(triton_per_fused_native_group_norm_6)
        /*002c*/ 	.word	0x00000000
.L_7:


//--------------------- .nv.info.triton_per_fused_native_group_norm_6 --------------------------
	.section	.nv.info.triton_per_fused_native_group_norm_6,"",@"SHT_CUDA_INFO"
	.sectionflags	@""
	.align	4


	//----- nvinfo : EIATTR_CUDA_API_VERSION
	.align		4
        /*0000*/ 	.byte	0x04, 0x37
        /*0002*/ 	.short	(.L_9 - .L_8)
.L_8:
        /*0004*/ 	.word	0x0000007c


	//----- nvinfo : EIATTR_KPARAM_INFO
	.align		4
.L_9:
        /*0008*/ 	.byte	0x04, 0x17
        /*000a*/ 	.short	(.L_11 - .L_10)
.L_10:
        /*000c*/ 	.word	0x00000000
        /*0010*/ 	.short	0x0005
        /*0012*/ 	.short	0x0024
        /*0014*/ 	.byte	0x00, 0xf0, 0x11, 0x00


	//----- nvinfo : EIATTR_KPARAM_INFO
	.align		4
.L_11:
        /*0018*/ 	.byte	0x04, 0x17
        /*001a*/ 	.short	(.L_13 - .L_12)
.L_12:
        /*001c*/ 	.word	0x00000000
        /*0020*/ 	.short	0x0004
        /*0022*/ 	.short	0x0020
        /*0024*/ 	.byte	0x00, 0xf0, 0x11, 0x00


	//----- nvinfo : EIATTR_KPARAM_INFO
	.align		4
.L_13:
        /*0028*/ 	.byte	0x04, 0x17
        /*002a*/ 	.short	(.L_15 - .L_14)
.L_14:
        /*002c*/ 	.word	0x00000000
        /*0030*/ 	.short	0x0003
        /*0032*/ 	.short	0x0018
        /*0034*/ 	.byte	0x00, 0xf4, 0x21, 0x00


	//----- nvinfo : EIATTR_KPARAM_INFO
	.align		4
.L_15:
        /*0038*/ 	.byte	0x04, 0x17
        /*003a*/ 	.short	(.L_17 - .L_16)
.L_16:
        /*003c*/ 	.word	0x00000000
        /*0040*/ 	.short	0x0002
        /*0042*/ 	.short	0x0010
        /*0044*/ 	.byte	0x00, 0xf4, 0x21, 0x00


	//----- nvinfo : EIATTR_KPARAM_INFO
	.align		4
.L_17:
        /*0048*/ 	.byte	0x04, 0x17
        /*004a*/ 	.short	(.L_19 - .L_18)
.L_18:
        /*004c*/ 	.word	0x00000000
        /*0050*/ 	.short	0x0001
        /*0052*/ 	.short	0x0008
        /*0054*/ 	.byte	0x00, 0xf4, 0x21, 0x00


	//----- nvinfo : EIATTR_KPARAM_INFO
	.align		4
.L_19:
        /*0058*/ 	.byte	0x04, 0x17
        /*005a*/ 	.short	(.L_21 - .L_20)
.L_20:
        /*005c*/ 	.word	0x00000000
        /*0060*/ 	.short	0x0000
        /*0062*/ 	.short	0x0000
        /*0064*/ 	.byte	0x00, 0xf4, 0x21, 0x00


	//----- nvinfo : EIATTR_SPARSE_MMA_MASK
	.align		4
.L_21:
        /*0068*/ 	.byte	0x03, 0x50
        /*006a*/ 	.short	0x0000


	//----- nvinfo : EIATTR_MAXREG_COUNT
	.align		4
        /*006c*/ 	.byte	0x03, 0x1b
        /*006e*/ 	.short	0x00ff


	//----- nvinfo : EIATTR_COOP_GROUP_MASK_REGIDS
	.align		4
        /*0070*/ 	.byte	0x04, 0x29
        /*0072*/ 	.short	(.L_23 - .L_22)


	//   ....[0]....
.L_22:
        /*0074*/ 	.word	0xffffffff


	//   ....[1]....
        /*0078*/ 	.word	0xffffffff


	//   ....[2]....
        /*007c*/ 	.word	0xffffffff


	//   ....[3]....
        /*0080*/ 	.word	0xffffffff


	//   ....[4]....
        /*0084*/ 	.word	0xffffffff


	//   ....[5]....
        /*0088*/ 	.word	0xffffffff


	//   ....[6]....
        /*008c*/ 	.word	0xffffffff


	//   ....[7]....
        /*0090*/ 	.word	0xffffffff


	//   ....[8]....
        /*0094*/ 	.word	0xffffffff


	//   ....[9]....
        /*0098*/ 	.word	0xffffffff


	//   ....[10]....
        /*009c*/ 	.word	0xffffffff


	//   ....[11]....
        /*00a0*/ 	.word	0xffffffff


	//----- nvinfo : EIATTR_COOP_GROUP_INSTR_OFFSETS
	.align		4
.L_23:
        /*00a4*/ 	.byte	0x04, 0x28
        /*00a6*/ 	.short	(.L_25 - .L_24)


	//   ....[0]....
.L_24:
        /*00a8*/ 	.word	0x000002e0


	//   ....[1]....
        /*00ac*/ 	.word	0x00000300


	//   ....[2]....
        /*00b0*/ 	.word	0x00000320


	//   ....[3]....
        /*00b4*/ 	.word	0x00000340


	//   ....[4]....
        /*00b8*/ 	.word	0x00000360


	//   ....[5]....
        /*00bc*/ 	.word	0x000003c0


	//   ....[6]....
        /*00c0*/ 	.word	0x00000460


	//   ....[7]....
        /*00c4*/ 	.word	0x00000480


	//   ....[8]....
        /*00c8*/ 	.word	0x000004a0


	//   ....[9]....
        /*00cc*/ 	.word	0x000004c0


	//   ....[10]....
        /*00d0*/ 	.word	0x000004e0


	//   ....[11]....
        /*00d4*/ 	.word	0x00000570


	//----- nvinfo : EIATTR_EXIT_INSTR_OFFSETS
	.align		4
.L_25:
        /*00d8*/ 	.byte	0x04, 0x1c
        /*00da*/ 	.short	(.L_27 - .L_26)


	//   ....[0]....
.L_26:
        /*00dc*/ 	.word	0x00000620


	//   ....[1]....
        /*00e0*/ 	.word	0x00000650


	//----- nvinfo : EIATTR_REQNTID
	.align		4
.L_27:
        /*00e4*/ 	.byte	0x04, 0x10
        /*00e6*/ 	.short	(.L_29 - .L_28)
.L_28:
        /*00e8*/ 	.word	0x00000040
        /*00ec*/ 	.word	0x00000001
        /*00f0*/ 	.word	0x00000001


	//----- nvinfo : EIATTR_CBANK_PARAM_SIZE
	.align		4
.L_29:
        /*00f4*/ 	.byte	0x03, 0x19
        /*00f6*/ 	.short	0x0028


	//----- nvinfo : EIATTR_PARAM_CBANK
	.align		4
        /*00f8*/ 	.byte	0x04, 0x0a
        /*00fa*/ 	.short	(.L_31 - .L_30)
	.align		4
.L_30:
        /*00fc*/ 	.word	index@(.nv.constant0.triton_per_fused_native_group_norm_6)
        /*0100*/ 	.short	0x0210
        /*0102*/ 	.short	0x0028


	//----- nvinfo : EIATTR_SW_WAR
	.align		4
.L_31:
        /*0104*/ 	.byte	0x04, 0x36
        /*0106*/ 	.short	(.L_33 - .L_32)
.L_32:
        /*0108*/ 	.word	0x00000008
.L_33:


//--------------------- .nv.callgraph             --------------------------
	.section	.nv.callgraph,"",@"SHT_CUDA_CALLGRAPH"
	.align	4
	.sectionentsize	8
	.align		4
        /*0000*/ 	.word	0x00000000
	.align		4
        /*0004*/ 	.word	0xffffffff
	.align		4
        /*0008*/ 	.word	0x00000000
	.align		4
        /*000c*/ 	.word	0xfffffffe
	.align		4
        /*0010*/ 	.word	0x00000000
	.align		4
        /*0014*/ 	.word	0xfffffffd
	.align		4
        /*0018*/ 	.word	0x00000000
	.align		4
        /*001c*/ 	.word	0xfffffffc


//--------------------- .text.triton_per_fused_native_group_norm_6 --------------------------
	.section	.text.triton_per_fused_native_group_norm_6,"ax",@progbits
	.sectionflags	@"SHF_BARRIERS=1"
	.align	128
        .global         triton_per_fused_native_group_norm_6
        .type           triton_per_fused_native_group_norm_6,@function
        .size           triton_per_fused_native_group_norm_6,(.L_x_1 - triton_per_fused_native_group_norm_6)
        .other          triton_per_fused_native_group_norm_6,@"STO_CUDA_ENTRY STV_DEFAULT"
triton_per_fused_native_group_norm_6:
.text.triton_per_fused_native_group_norm_6:
[----:B------:R-:W0:Y:S02]  /*0000*/  LDC R1, c[0x0][0x28] ;  /* 0x00000a00ff017b82 */ /* 0x000e240000000800 */
[----:B------:R-:W1:Y:S01]  /*0010*/  S2R R0, SR_CTAID.X ;  /* 0x0000000000007919 */ /* 0x000e620000002500 */
[----:B------:R-:W-:Y:S01]  /*0020*/  ULDC.64 UR6, c[0x0][0x208] ;  /* 0x0000820000067ab9 */ /* 0x000fe20000000a00 */
[----:B------:R-:W2:Y:S01]  /*0030*/  S2R R13, SR_TID.X ;  /* 0x00000000000d7919 */ /* 0x000ea20000002100 */
[----:B-1----:R-:W-:-:S05]  /*0040*/  IMAD.HI R2, R0, 0x2aaaaaab, RZ ;  /* 0x2aaaaaab00027827 */ /* 0x002fca00078e02ff */
[----:B------:R-:W-:-:S04]  /*0050*/  SHF.R.U32.HI R3, RZ, 0x1f, R2 ;  /* 0x0000001fff037819 */ /* 0x000fc80000011602 */
[----:B------:R-:W-:-:S04]  /*0060*/  LEA.HI.SX32 R7, R2, R3, 0x1c ;  /* 0x0000000302077211 */ /* 0x000fc800078fe2ff */
[----:B------:R-:W-:-:S04]  /*0070*/  SHF.R.S32.HI R4, RZ, 0x1f, R7 ;  /* 0x0000001fff047819 */ /* 0x000fc80000011407 */
[----:B------:R-:W-:-:S04]  /*0080*/  LEA.HI R4, R4, R7, RZ, 0x6 ;  /* 0x0000000704047211 */ /* 0x000fc800078f30ff */
[----:B------:R-:W-:Y:S02]  /*0090*/  LOP3.LUT R8, R4, 0x1ffffc0, RZ, 0xc0, !PT ;  /* 0x01ffffc004087812 */ /* 0x000fe400078ec0ff */
[----:B--2---:R-:W-:Y:S02]  /*00a0*/  LOP3.LUT R4, R13, 0x3f, RZ, 0xc0, !PT ;  /* 0x0000003f0d047812 */ /* 0x004fe400078ec0ff */
[----:B------:R-:W-:Y:S01]  /*00b0*/  IADD3 R9, R7, -R8, RZ ;  /* 0x8000000807097210 */ /* 0x000fe20007ffe0ff */
[----:B------:R-:W-:Y:S01]  /*00c0*/  IMAD R7, R7, -0x60, R0 ;  /* 0xffffffa007077824 */ /* 0x000fe200078e0200 */
[----:B------:R-:W-:Y:S02]  /*00d0*/  LEA.HI.SX32 R8, R2, R3, 0x16 ;  /* 0x0000000302087211 */ /* 0x000fe400078fb2ff */
[----:B------:R-:W-:Y:S01]  /*00e0*/  SHF.R.S32.HI R10, RZ, 0x18, R9 ;  /* 0x00000018ff0a7819 */ /* 0x000fe20000011409 */
[----:B------:R-:W1:Y:S01]  /*00f0*/  LDC.64 R2, c[0x0][0x210] ;  /* 0x00008400ff027b82 */ /* 0x000e620000000a00 */
[----:B------:R-:W-:Y:S01]  /*0100*/  LEA R9, R9, R4, 0x7 ;  /* 0x0000000409097211 */ /* 0x000fe200078e38ff */
[----:B------:R-:W-:Y:S01]  /*0110*/  IMAD R14, R8, 0x60000, R7 ;  /* 0x00060000080e7824 */ /* 0x000fe200078e0207 */
[----:B------:R-:W-:-:S02]  /*0120*/  SGXT R8, R10, 0x1 ;  /* 0x000000010a08781a */ /* 0x000fc40000000200 */
[----:B------:R-:W-:Y:S02]  /*0130*/  IADD3 R7, R9, 0x40, RZ ;  /* 0x0000004009077810 */ /* 0x000fe40007ffe0ff */
[C---:B------:R-:W-:Y:S02]  /*0140*/  LEA.HI R10, R8.reuse, R9, RZ, 0xc ;  /* 0x00000009080a7211 */ /* 0x040fe400078f60ff */
[----:B------:R-:W-:Y:S02]  /*0150*/  LEA.HI R11, R8, R7, RZ, 0xc ;  /* 0x00000007080b7211 */ /* 0x000fe400078f60ff */
[----:B------:R-:W-:Y:S02]  /*0160*/  SHF.L.U32 R14, R14, 0x1, RZ ;  /* 0x000000010e0e7819 */ /* 0x000fe400000006ff */
[----:B------:R-:W-:Y:S02]  /*0170*/  LOP3.LUT R8, R10, 0xfffff000, RZ, 0xc0, !PT ;  /* 0xfffff0000a087812 */ /* 0x000fe400078ec0ff */
[----:B------:R-:W-:-:S02]  /*0180*/  LOP3.LUT R12, R11, 0xfffff000, RZ, 0xc0, !PT ;  /* 0xfffff0000b0c7812 */ /* 0x000fc400078ec0ff */
[-C--:B------:R-:W-:Y:S02]  /*0190*/  LEA.HI.SX32 R15, R10, R14.reuse, 0x14 ;  /* 0x0000000e0a0f7211 */ /* 0x080fe400078fa2ff */
[----:B------:R-:W-:Y:S02]  /*01a0*/  IADD3 R8, R9, -R8, RZ ;  /* 0x8000000809087210 */ /* 0x000fe40007ffe0ff */
[----:B------:R-:W-:Y:S02]  /*01b0*/  LEA.HI.SX32 R11, R11, R14, 0x14 ;  /* 0x0000000e0b0b7211 */ /* 0x000fe400078fa2ff */
[----:B------:R-:W-:Y:S01]  /*01c0*/  IADD3 R12, R7, -R12, RZ ;  /* 0x8000000c070c7210 */ /* 0x000fe20007ffe0ff */
[----:B------:R-:W-:-:S04]  /*01d0*/  IMAD R9, R8, 0xc0, R15 ;  /* 0x000000c008097824 */ /* 0x000fc800078e020f */
[----:B------:R-:W-:Y:S02]  /*01e0*/  IMAD R11, R12, 0xc0, R11 ;  /* 0x000000c00c0b7824 */ /* 0x000fe400078e020b */
[----:B-1----:R-:W-:-:S04]  /*01f0*/  IMAD.WIDE R8, R9, 0x4, R2 ;  /* 0x0000000409087825 */ /* 0x002fc800078e0202 */
[----:B------:R-:W-:Y:S02]  /*0200*/  IMAD.WIDE R2, R11, 0x4, R2 ;  /* 0x000000040b027825 */ /* 0x000fe400078e0202 */
[----:B------:R1:W2:Y:S04]  /*0210*/  LDG.E.EL R9, desc[UR6][R8.64] ;  /* 0x0000000608097981 */ /* 0x0002a8000c2e1900 */
[----:B------:R-:W2:Y:S01]  /*0220*/  LDG.E.EL R7, desc[UR6][R2.64] ;  /* 0x0000000602077981 */ /* 0x000ea2000c2e1900 */
[----:B------:R-:W3:Y:S01]  /*0230*/  S2UR UR5, SR_CgaCtaId ;  /* 0x00000000000579c3 */ /* 0x000ee20000008800 */
[C---:B------:R-:W-:Y:S01]  /*0240*/  LOP3.LUT P1, RZ, R13.reuse, 0x1f, RZ, 0xc0, !PT ;  /* 0x0000001f0dff7812 */ /* 0x040fe2000782c0ff */
[----:B------:R-:W-:Y:S01]  /*0250*/  UMOV UR4, 0x400 ;  /* 0x0000040000047882 */ /* 0x000fe20000000000 */
[----:B------:R-:W-:-:S02]  /*0260*/  ISETP.GE.AND P2, PT, R13, 0x2, PT ;  /* 0x000000020d00780c */ /* 0x000fc40003f46270 */
[----:B-1----:R-:W-:-:S04]  /*0270*/  SHF.R.U32.HI R8, RZ, 0x3, R13 ;  /* 0x00000003ff087819 */ /* 0x002fc8000001160d */
[----:B------:R-:W-:Y:S02]  /*0280*/  LOP3.LUT R17, R8, 0x4, RZ, 0xc0, !PT ;  /* 0x0000000408117812 */ /* 0x000fe400078ec0ff */
[----:B------:R-:W-:-:S04]  /*0290*/  LOP3.LUT R8, R13, 0x1, RZ, 0xc0, !PT ;  /* 0x000000010d087812 */ /* 0x000fc800078ec0ff */
[----:B------:R-:W-:-:S04]  /*02a0*/  ISETP.NE.U32.AND P0, PT, R8, 0x1, PT ;  /* 0x000000010800780c */ /* 0x000fc80003f05070 */
[----:B------:R-:W-:Y:S01]  /*02b0*/  ISETP.LT.AND P0, PT, R13, 0x2, P0 ;  /* 0x000000020d00780c */ /* 0x000fe20000701270 */
[----:B---3--:R-:W-:Y:S01]  /*02c0*/  UPRMT UR4, UR5, 0x654, UR4 ;  /* 0x0000065405047896 */ /* 0x008fe20008000004 */
[----:B--2---:R-:W-:-:S05]  /*02d0*/  FADD R10, R9, R7 ;  /* 0x00000007090a7221 */ /* 0x004fca0000000000 */
[----:B------:R-:W1:Y:S02]  /*02e0*/  SHFL.BFLY PT, R11, R10, 0x10, 0x1f ;  /* 0x0e001f000a0b7f89 */ /* 0x000e6400000e0000 */
[----:B-1----:R-:W-:-:S05]  /*02f0*/  FADD R11, R10, R11 ;  /* 0x0000000b0a0b7221 */ /* 0x002fca0000000000 */
[----:B------:R-:W1:Y:S02]  /*0300*/  SHFL.BFLY PT, R12, R11, 0x8, 0x1f ;  /* 0x0d001f000b0c7f89 */ /* 0x000e6400000e0000 */
[----:B-1----:R-:W-:-:S05]  /*0310*/  FADD R12, R11, R12 ;  /* 0x0000000c0b0c7221 */ /* 0x002fca0000000000 */
[----:B------:R-:W1:Y:S02]  /*0320*/  SHFL.BFLY PT, R15, R12, 0x4, 0x1f ;  /* 0x0c801f000c0f7f89 */ /* 0x000e6400000e0000 */
[----:B-1----:R-:W-:-:S05]  /*0330*/  FADD R15, R12, R15 ;  /* 0x0000000f0c0f7221 */ /* 0x002fca0000000000 */
[----:B------:R-:W1:Y:S02]  /*0340*/  SHFL.BFLY PT, R14, R15, 0x2, 0x1f ;  /* 0x0c401f000f0e7f89 */ /* 0x000e6400000e0000 */
[----:B-1----:R-:W-:-:S05]  /*0350*/  FADD R14, R15, R14 ;  /* 0x0000000e0f0e7221 */ /* 0x002fca0000000000 */
[----:B------:R-:W1:Y:S02]  /*0360*/  SHFL.BFLY PT, R3, R14, 0x1, 0x1f ;  /* 0x0c201f000e037f89 */ /* 0x000e6400000e0000 */
[----:B-1----:R-:W-:Y:S01]  /*0370*/  FADD R2, R14, R3 ;  /* 0x000000030e027221 */ /* 0x002fe20000000000 */
[----:B------:R-:W-:-:S04]  /*0380*/  LEA R3, R13, UR4, 0x2 ;  /* 0x000000040d037c11 */ /* 0x000fc8000f8e10ff */
[----:B------:R-:W-:Y:S01]  /*0390*/  @!P1 STS [R17+UR4], R2 ;  /* 0x0000000211009988 */ /* 0x000fe20008000804 */
[----:B------:R-:W-:Y:S06]  /*03a0*/  BAR.SYNC.DEFER_BLOCKING 0x0 ;  /* 0x0000000000007b1d */ /* 0x000fec0000010000 */
[----:B------:R-:W1:Y:S04]  /*03b0*/  @!P2 LDS R6, [R3] ;  /* 0x000000000306a984 */ /* 0x000e680000000800 */
[----:B-1----:R-:W1:Y:S02]  /*03c0*/  SHFL.BFLY PT, R11, R6, 0x1, 0x1f ;  /* 0x0c201f00060b7f89 */ /* 0x002e6400000e0000 */
[----:B-1----:R-:W-:-:S05]  /*03d0*/  FADD R8, R6, R11 ;  /* 0x0000000b06087221 */ /* 0x002fca0000000000 */
[----:B------:R-:W-:Y:S01]  /*03e0*/  @P0 STS [R3], R8 ;  /* 0x0000000803000388 */ /* 0x000fe20000000800 */
[----:B------:R-:W-:Y:S06]  /*03f0*/  BAR.SYNC.DEFER_BLOCKING 0x0 ;  /* 0x0000000000007b1d */ /* 0x000fec0000010000 */
[----:B------:R-:W1:Y:S02]  /*0400*/  LDS R10, [UR4] ;  /* 0x00000004ff0a7984 */ /* 0x000e640008000800 */
[----:B-1----:R-:W-:-:S04]  /*0410*/  FMUL R2, R10, 0.0078125 ;  /* 0x3c0000000a027820 */ /* 0x002fc80000400000 */
[--C-:B------:R-:W-:Y:S01]  /*0420*/  FADD R7, R7, -R2.reuse ;  /* 0x8000000207077221 */ /* 0x100fe20000000000 */
[----:B------:R-:W-:-:S03]  /*0430*/  FADD R9, R9, -R2 ;  /* 0x8000000209097221 */ /* 0x000fc60000000000 */
[----:B------:R-:W-:-:S04]  /*0440*/  FMUL R6, R7, R7 ;  /* 0x0000000707067220 */ /* 0x000fc80000400000 */
[----:B------:R-:W-:-:S05]  /*0450*/  FFMA R6, R9, R9, R6 ;  /* 0x0000000909067223 */ /* 0x000fca0000000006 */
        /* <DEDUP_REMOVED lines=10> */
[----:B------:R-:W-:Y:S08]  /*0500*/  BAR.SYNC.DEFER_BLOCKING 0x0 ;  /* 0x0000000000007b1d */ /* 0x000ff00000010000 */
[----:B------:R-:W1:Y:S08]  /*0510*/  LDC.64 R8, c[0x0][0x220] ;  /* 0x00008800ff087b82 */ /* 0x000e700000000a00 */
[----:B------:R-:W2:Y:S01]  /*0520*/  LDC.64 R10, c[0x0][0x228] ;  /* 0x00008a00ff0a7b82 */ /* 0x000ea20000000a00 */
[----:B------:R-:W-:Y:S07]  /*0530*/  @!P1 STS [R17+UR4], R12 ;  /* 0x0000000c11009988 */ /* 0x000fee0008000804 */
[----:B------:R-:W-:Y:S01]  /*0540*/  BAR.SYNC.DEFER_BLOCKING 0x0 ;  /* 0x0000000000007b1d */ /* 0x000fe20000010000 */
[----:B-1----:R-:W-:-:S05]  /*0550*/  IMAD.WIDE R8, R0, 0x4, R8 ;  /* 0x0000000400087825 */ /* 0x002fca00078e0208 */
[----:B------:R-:W1:Y:S04]  /*0560*/  @!P2 LDS R5, [R3] ;  /* 0x000000000305a984 */ /* 0x000e680000000800 */
[----:B-1----:R-:W1:Y:S02]  /*0570*/  SHFL.BFLY PT, R6, R5, 0x1, 0x1f ;  /* 0x0c201f0005067f89 */ /* 0x002e6400000e0000 */
[----:B-1----:R-:W-:Y:S02]  /*0580*/  FADD R14, R5, R6 ;  /* 0x00000006050e7221 */ /* 0x002fe40000000000 */
[----:B------:R-:W1:Y:S03]  /*0590*/  LDC.64 R6, c[0x0][0x218] ;  /* 0x00008600ff067b82 */ /* 0x000e660000000a00 */
[----:B------:R-:W-:Y:S05]  /*05a0*/  @P0 STS [R3], R14 ;  /* 0x0000000e03000388 */ /* 0x000fea0000000800 */
[----:B------:R-:W-:Y:S01]  /*05b0*/  BAR.SYNC.DEFER_BLOCKING 0x0 ;  /* 0x0000000000007b1d */ /* 0x000fe20000010000 */
[----:B------:R-:W-:Y:S01]  /*05c0*/  ISETP.NE.AND P0, PT, R4, RZ, PT ;  /* 0x000000ff0400720c */ /* 0x000fe20003f05270 */
[----:B--2---:R-:W-:-:S04]  /*05d0*/  IMAD.WIDE R4, R0, 0x4, R10 ;  /* 0x0000000400047825 */ /* 0x004fc800078e020a */
[----:B-1----:R-:W-:Y:S01]  /*05e0*/  IMAD.WIDE R6, R0, 0x4, R6 ;  /* 0x0000000400067825 */ /* 0x002fe200078e0206 */
[----:B------:R-:W1:Y:S07]  /*05f0*/  LDS R13, [UR4] ;  /* 0x00000004ff0d7984 */ /* 0x000e6e0008000800 */
[----:B------:R2:W-:Y:S04]  /*0600*/  @!P0 STG.E desc[UR6][R6.64], R2 ;  /* 0x0000000206008986 */ /* 0x0005e8000c101906 */
[----:B-1----:R2:W-:Y:S01]  /*0610*/  @!P0 STG.E desc[UR6][R8.64], R13 ;  /* 0x0000000d08008986 */ /* 0x0025e2000c101906 */
[----:B------:R-:W-:Y:S05]  /*0620*/  @P0 EXIT ;  /* 0x000000000000094d */ /* 0x000fea0003800000 */
[----:B------:R-:W-:-:S07]  /*0630*/  HFMA2.MMA R3, -RZ, RZ, 3.5, 0 ;  /* 0x43000000ff037435 */ /* 0x000fce00000001ff */
[----:B------:R-:W-:Y:S01]  /*0640*/  STG.E desc[UR6][R4.64], R3 ;  /* 0x0000000304007986 */ /* 0x000fe2000c101906 */
[----:B------:R-:W-:Y:S05]  /*0650*/  EXIT ;  /* 0x000000000000794d */ /* 0x000fea0003800000 */
.L_x_0:
[----:B------:R-:W-:-:S00]  /*0660*/  BRA `(.L_x_0) ;  /* 0xfffffffc00fc7947 */ /* 0x000fc0000383ffff */
[----:B------:R-:W-:-:S00]  /*0670*/  NOP ;  /* 0x0000000000007918 */ /* 0x000fc00000000000 */
        /* <DEDUP_REMOVED lines=8> */
.L_x_1:


//--------------------- .nv.shared.triton_per_fused_native_group_norm_6 --------------------------
	.section	.nv.shared.triton_per_fused_native_group_norm_6,"aw",@nobits
	.sectionflags	@""
	.align	16
	.zero		1024


//--------------------- .nv.constant0.triton_per_fused_native_group_norm_6 --------------------------
	.section	.nv.constant0.triton_per_fused_native_group_norm_6,"a",@progbits
	.sectionflags	@""
	.align	4
.nv.constant0.triton_per_fused_native_group_norm_6:
	.zero		568
